//
// Generated by NVIDIA NVVM Compiler
//
// Compiler Build ID: CL-36424714
// Cuda compilation tools, release 13.0, V13.0.88
// Based on NVVM 20.0.0
//

.version 9.0
.target sm_100
.address_size 64

	// .globl	_Z15MatrixMulKernelPfS_S_iii
// _ZZ15MatrixMulKernelPfS_S_iiiE2sA has been demoted
// _ZZ15MatrixMulKernelPfS_S_iiiE2sB has been demoted

.visible .entry _Z15MatrixMulKernelPfS_S_iii(
	.param .u64 .ptr .align 1 _Z15MatrixMulKernelPfS_S_iii_param_0,
	.param .u64 .ptr .align 1 _Z15MatrixMulKernelPfS_S_iii_param_1,
	.param .u64 .ptr .align 1 _Z15MatrixMulKernelPfS_S_iii_param_2,
	.param .u32 _Z15MatrixMulKernelPfS_S_iii_param_3,
	.param .u32 _Z15MatrixMulKernelPfS_S_iii_param_4,
	.param .u32 _Z15MatrixMulKernelPfS_S_iii_param_5
)
{
	.reg .pred 	%p<6>;
	.reg .b32 	%r<39>;
	.reg .b32 	%f<105>;
	.reg .b64 	%rd<13>;
	// demoted variable
	.shared .align 4 .b8 _ZZ15MatrixMulKernelPfS_S_iiiE2sA[4096];
	// demoted variable
	.shared .align 4 .b8 _ZZ15MatrixMulKernelPfS_S_iiiE2sB[4096];
	ld.param.u64 	%rd3, [_Z15MatrixMulKernelPfS_S_iii_param_0];
	ld.param.u64 	%rd4, [_Z15MatrixMulKernelPfS_S_iii_param_1];
	ld.param.u64 	%rd5, [_Z15MatrixMulKernelPfS_S_iii_param_2];
	ld.param.u32 	%r20, [_Z15MatrixMulKernelPfS_S_iii_param_3];
	ld.param.u32 	%r21, [_Z15MatrixMulKernelPfS_S_iii_param_4];
	ld.param.u32 	%r22, [_Z15MatrixMulKernelPfS_S_iii_param_5];
	mov.u32 	%r23, %ctaid.x;
	mov.u32 	%r24, %ctaid.y;
	mov.u32 	%r1, %tid.x;
	mov.u32 	%r2, %tid.y;
	shl.b32 	%r25, %r24, 5;
	add.s32 	%r3, %r25, %r2;
	shl.b32 	%r4, %r23, 5;
	add.s32 	%r5, %r4, %r1;
	setp.lt.s32 	%p1, %r22, 32;
	mov.f32 	%f104, 0f00000000;
	@%p1 bra 	$L__BB0_3;
	shl.b32 	%r26, %r2, 7;
	mov.u32 	%r27, _ZZ15MatrixMulKernelPfS_S_iiiE2sA;
	add.s32 	%r6, %r27, %r26;
	shl.b32 	%r28, %r1, 2;
	add.s32 	%r7, %r6, %r28;
	mov.u32 	%r29, _ZZ15MatrixMulKernelPfS_S_iiiE2sB;
	add.s32 	%r9, %r29, %r28;
	add.s32 	%r8, %r9, %r26;
	shr.s32 	%r30, %r22, 31;
	shr.u32 	%r31, %r30, 27;
	add.s32 	%r32, %r22, %r31;
	shr.s32 	%r33, %r32, 5;
	neg.s32 	%r38, %r33;
	mad.lo.s32 	%r37, %r22, %r3, %r1;
	mad.lo.s32 	%r34, %r2, %r21, %r1;
	add.s32 	%r36, %r34, %r4;
	shl.b32 	%r13, %r21, 5;
	cvta.to.global.u64 	%rd1, %rd3;
	cvta.to.global.u64 	%rd2, %rd4;
	mov.f32 	%f104, 0f00000000;
$L__BB0_2:
	mul.wide.s32 	%rd6, %r37, 4;
	add.s64 	%rd7, %rd1, %rd6;
	ld.global.f32 	%f6, [%rd7];
	st.shared.f32 	[%r7], %f6;
	mul.wide.s32 	%rd8, %r36, 4;
	add.s64 	%rd9, %rd2, %rd8;
	ld.global.f32 	%f7, [%rd9];
	st.shared.f32 	[%r8], %f7;
	bar.sync 	0;
	ld.shared.f32 	%f8, [%r6];
	ld.shared.f32 	%f9, [%r9];
	fma.rn.f32 	%f10, %f8, %f9, %f104;
	ld.shared.f32 	%f11, [%r6+4];
	ld.shared.f32 	%f12, [%r9+128];
	fma.rn.f32 	%f13, %f11, %f12, %f10;
	ld.shared.f32 	%f14, [%r6+8];
	ld.shared.f32 	%f15, [%r9+256];
	fma.rn.f32 	%f16, %f14, %f15, %f13;
	ld.shared.f32 	%f17, [%r6+12];
	ld.shared.f32 	%f18, [%r9+384];
	fma.rn.f32 	%f19, %f17, %f18, %f16;
	ld.shared.f32 	%f20, [%r6+16];
	ld.shared.f32 	%f21, [%r9+512];
	fma.rn.f32 	%f22, %f20, %f21, %f19;
	ld.shared.f32 	%f23, [%r6+20];
	ld.shared.f32 	%f24, [%r9+640];
	fma.rn.f32 	%f25, %f23, %f24, %f22;
	ld.shared.f32 	%f26, [%r6+24];
	ld.shared.f32 	%f27, [%r9+768];
	fma.rn.f32 	%f28, %f26, %f27, %f25;
	ld.shared.f32 	%f29, [%r6+28];
	ld.shared.f32 	%f30, [%r9+896];
	fma.rn.f32 	%f31, %f29, %f30, %f28;
	ld.shared.f32 	%f32, [%r6+32];
	ld.shared.f32 	%f33, [%r9+1024];
	fma.rn.f32 	%f34, %f32, %f33, %f31;
	ld.shared.f32 	%f35, [%r6+36];
	ld.shared.f32 	%f36, [%r9+1152];
	fma.rn.f32 	%f37, %f35, %f36, %f34;
	ld.shared.f32 	%f38, [%r6+40];
	ld.shared.f32 	%f39, [%r9+1280];
	fma.rn.f32 	%f40, %f38, %f39, %f37;
	ld.shared.f32 	%f41, [%r6+44];
	ld.shared.f32 	%f42, [%r9+1408];
	fma.rn.f32 	%f43, %f41, %f42, %f40;
	ld.shared.f32 	%f44, [%r6+48];
	ld.shared.f32 	%f45, [%r9+1536];
	fma.rn.f32 	%f46, %f44, %f45, %f43;
	ld.shared.f32 	%f47, [%r6+52];
	ld.shared.f32 	%f48, [%r9+1664];
	fma.rn.f32 	%f49, %f47, %f48, %f46;
	ld.shared.f32 	%f50, [%r6+56];
	ld.shared.f32 	%f51, [%r9+1792];
	fma.rn.f32 	%f52, %f50, %f51, %f49;
	ld.shared.f32 	%f53, [%r6+60];
	ld.shared.f32 	%f54, [%r9+1920];
	fma.rn.f32 	%f55, %f53, %f54, %f52;
	ld.shared.f32 	%f56, [%r6+64];
	ld.shared.f32 	%f57, [%r9+2048];
	fma.rn.f32 	%f58, %f56, %f57, %f55;
	ld.shared.f32 	%f59, [%r6+68];
	ld.shared.f32 	%f60, [%r9+2176];
	fma.rn.f32 	%f61, %f59, %f60, %f58;
	ld.shared.f32 	%f62, [%r6+72];
	ld.shared.f32 	%f63, [%r9+2304];
	fma.rn.f32 	%f64, %f62, %f63, %f61;
	ld.shared.f32 	%f65, [%r6+76];
	ld.shared.f32 	%f66, [%r9+2432];
	fma.rn.f32 	%f67, %f65, %f66, %f64;
	ld.shared.f32 	%f68, [%r6+80];
	ld.shared.f32 	%f69, [%r9+2560];
	fma.rn.f32 	%f70, %f68, %f69, %f67;
	ld.shared.f32 	%f71, [%r6+84];
	ld.shared.f32 	%f72, [%r9+2688];
	fma.rn.f32 	%f73, %f71, %f72, %f70;
	ld.shared.f32 	%f74, [%r6+88];
	ld.shared.f32 	%f75, [%r9+2816];
	fma.rn.f32 	%f76, %f74, %f75, %f73;
	ld.shared.f32 	%f77, [%r6+92];
	ld.shared.f32 	%f78, [%r9+2944];
	fma.rn.f32 	%f79, %f77, %f78, %f76;
	ld.shared.f32 	%f80, [%r6+96];
	ld.shared.f32 	%f81, [%r9+3072];
	fma.rn.f32 	%f82, %f80, %f81, %f79;
	ld.shared.f32 	%f83, [%r6+100];
	ld.shared.f32 	%f84, [%r9+3200];
	fma.rn.f32 	%f85, %f83, %f84, %f82;
	ld.shared.f32 	%f86, [%r6+104];
	ld.shared.f32 	%f87, [%r9+3328];
	fma.rn.f32 	%f88, %f86, %f87, %f85;
	ld.shared.f32 	%f89, [%r6+108];
	ld.shared.f32 	%f90, [%r9+3456];
	fma.rn.f32 	%f91, %f89, %f90, %f88;
	ld.shared.f32 	%f92, [%r6+112];
	ld.shared.f32 	%f93, [%r9+3584];
	fma.rn.f32 	%f94, %f92, %f93, %f91;
	ld.shared.f32 	%f95, [%r6+116];
	ld.shared.f32 	%f96, [%r9+3712];
	fma.rn.f32 	%f97, %f95, %f96, %f94;
	ld.shared.f32 	%f98, [%r6+120];
	ld.shared.f32 	%f99, [%r9+3840];
	fma.rn.f32 	%f100, %f98, %f99, %f97;
	ld.shared.f32 	%f101, [%r6+124];
	ld.shared.f32 	%f102, [%r9+3968];
	fma.rn.f32 	%f104, %f101, %f102, %f100;
	bar.sync 	0;
	add.s32 	%r38, %r38, 1;
	setp.ne.s32 	%p2, %r38, 0;
	add.s32 	%r37, %r37, 32;
	add.s32 	%r36, %r36, %r13;
	@%p2 bra 	$L__BB0_2;
$L__BB0_3:
	setp.ge.s32 	%p3, %r3, %r20;
	setp.ge.s32 	%p4, %r5, %r21;
	or.pred  	%p5, %p3, %p4;
	@%p5 bra 	$L__BB0_5;
	mad.lo.s32 	%r35, %r21, %r3, %r5;
	cvta.to.global.u64 	%rd10, %rd5;
	mul.wide.u32 	%rd11, %r35, 4;
	add.s64 	%rd12, %rd10, %rd11;
	st.global.f32 	[%rd12], %f104;
$L__BB0_5:
	ret;

}


// ===== COMPILED SASS (sm_100) =====

	.target	sm_100

	.elftype	@"ET_EXEC"


//--------------------- .note.nv.tkinfo           --------------------------
	.section	.note.nv.tkinfo,"",@"SHT_NOTE"
	.sectionflags	@"SHF_NOTE_NV_TKINFO"
	.tkinfo
        /*0018*/ 	.word	0x00000002
        /*0030*/ 	.string	""
        /*0030*/ 	.string	"ptxas"
        /*0030*/ 	.string	"Cuda compilation tools, release 13.0, V13.0.88"
        /*0030*/ 	.string	"Build cuda_13.0.r13.0/compiler.36424714_0"
        /*0030*/ 	.string	"-arch sm_100 -m 64 "



//--------------------- .note.nv.cuinfo           --------------------------
	.section	.note.nv.cuinfo,"",@"SHT_NOTE"
	.sectionflags	@"SHF_NOTE_NV_CUINFO"
        /*0018*/ 	.short	0x0002
        /*001a*/ 	.short	0x0064
        /*001c*/ 	.short	0x0082
	.zero		2


//--------------------- .nv.info                  --------------------------
	.section	.nv.info,"",@"SHT_CUDA_INFO"
	.align	4


	//----- nvinfo : EIATTR_REGCOUNT
	.align		4
        /*0000*/ 	.byte	0x04, 0x2f
        /*0002*/ 	.short	(.L_1 - .L_0)
	.align		4
.L_0:
        /*0004*/ 	.word	index@(_Z15MatrixMulKernelPfS_S_iii)
        /*0008*/ 	.word	0x00000020


	//----- nvinfo : EIATTR_FRAME_SIZE
	.align		4
.L_1:
        /*000c*/ 	.byte	0x04, 0x11
        /*000e*/ 	.short	(.L_3 - .L_2)
	.align		4
.L_2:
        /*0010*/ 	.word	index@(_Z15MatrixMulKernelPfS_S_iii)
        /*0014*/ 	.word	0x00000000


	//----- nvinfo : EIATTR_MIN_STACK_SIZE
	.align		4
.L_3:
        /*0018*/ 	.byte	0x04, 0x12
        /*001a*/ 	.short	(.L_5 - .L_4)
	.align		4
.L_4:
        /*001c*/ 	.word	index@(_Z15MatrixMulKernelPfS_S_iii)
        /*0020*/ 	.word	0x00000000
.L_5:


//--------------------- .nv.compat                --------------------------
	.section	.nv.compat,"",@"SHT_CUDA_COMPAT_INFO"
	.align	4
        /*0000*/ 	.byte	0x02, 0x09, 0x00, 0x00, 0x02, 0x02, 0x01, 0x00, 0x02, 0x05, 0x05, 0x00, 0x03, 0x07, 0x01, 0x01
        /*0010*/ 	.byte	0x02, 0x03, 0x00, 0x00, 0x02, 0x06, 0x01, 0x00, 0x04, 0x0b, 0x08, 0x00, 0x09, 0x00, 0x00, 0x00
        /*0020*/ 	.byte	0x00, 0x00, 0x00, 0x00


//--------------------- .nv.info._Z15MatrixMulKernelPfS_S_iii --------------------------
	.section	.nv.info._Z15MatrixMulKernelPfS_S_iii,"",@"SHT_CUDA_INFO"
	.sectionflags	@""
	.align	4


	//----- nvinfo : EIATTR_CUDA_API_VERSION
	.align		4
        /*0000*/ 	.byte	0x04, 0x37
        /*0002*/ 	.short	(.L_7 - .L_6)
.L_6:
        /*0004*/ 	.word	0x00000082


	//----- nvinfo : EIATTR_KPARAM_INFO
	.align		4
.L_7:
        /*0008*/ 	.byte	0x04, 0x17
        /*000a*/ 	.short	(.L_9 - .L_8)
.L_8:
        /*000c*/ 	.word	0x00000000
        /*0010*/ 	.short	0x0005
        /*0012*/ 	.short	0x0020
        /*0014*/ 	.byte	0x00, 0xf0, 0x11, 0x00


	//----- nvinfo : EIATTR_KPARAM_INFO
	.align		4
.L_9:
        /*0018*/ 	.byte	0x04, 0x17
        /*001a*/ 	.short	(.L_11 - .L_10)
.L_10:
        /*001c*/ 	.word	0x00000000
        /*0020*/ 	.short	0x0004
        /*0022*/ 	.short	0x001c
        /*0024*/ 	.byte	0x00, 0xf0, 0x11, 0x00


	//----- nvinfo : EIATTR_KPARAM_INFO
	.align		4
.L_11:
        /*0028*/ 	.byte	0x04, 0x17
        /*002a*/ 	.short	(.L_13 - .L_12)
.L_12:
        /*002c*/ 	.word	0x00000000
        /*0030*/ 	.short	0x0003
        /*0032*/ 	.short	0x0018
        /*0034*/ 	.byte	0x00, 0xf0, 0x11, 0x00


	//----- nvinfo : EIATTR_KPARAM_INFO
	.align		4
.L_13:
        /*0038*/ 	.byte	0x04, 0x17
        /*003a*/ 	.short	(.L_15 - .L_14)
.L_14:
        /*003c*/ 	.word	0x00000000
        /*0040*/ 	.short	0x0002
        /*0042*/ 	.short	0x0010
        /*0044*/ 	.byte	0x00, 0xf5, 0x21, 0x00


	//----- nvinfo : EIATTR_KPARAM_INFO
	.align		4
.L_15:
        /*0048*/ 	.byte	0x04, 0x17
        /*004a*/ 	.short	(.L_17 - .L_16)
.L_16:
        /*004c*/ 	.word	0x00000000
        /*0050*/ 	.short	0x0001
        /*0052*/ 	.short	0x0008
        /*0054*/ 	.byte	0x00, 0xf5, 0x21, 0x00


	//----- nvinfo : EIATTR_KPARAM_INFO
	.align		4
.L_17:
        /*0058*/ 	.byte	0x04, 0x17
        /*005a*/ 	.short	(.L_19 - .L_18)
.L_18:
        /*005c*/ 	.word	0x00000000
        /*0060*/ 	.short	0x0000
        /*0062*/ 	.short	0x0000
        /*0064*/ 	.byte	0x00, 0xf5, 0x21, 0x00


	//----- nvinfo : EIATTR_SPARSE_MMA_MASK
	.align		4
.L_19:
        /*0068*/ 	.byte	0x03, 0x50
        /*006a*/ 	.short	0x0000


	//----- nvinfo : EIATTR_MAXREG_COUNT
	.align		4
        /*006c*/ 	.byte	0x03, 0x1b
        /*006e*/ 	.short	0x00ff


	//----- nvinfo : EIATTR_NUM_BARRIERS
	.align		4
        /*0070*/ 	.byte	0x02, 0x4c
        /*0072*/ 	.byte	0x01
	.zero		1


	//----- nvinfo : EIATTR_MERCURY_ISA_VERSION
	.align		4
        /*0074*/ 	.byte	0x03, 0x5f
        /*0076*/ 	.short	0x0101


	//----- nvinfo : EIATTR_VRC_CTA_INIT_COUNT
	.align		4
        /*0078*/ 	.byte	0x02, 0x4a
	.zero		1
	.zero		1


	//----- nvinfo : EIATTR_EXIT_INSTR_OFFSETS
	.align		4
        /*007c*/ 	.byte	0x04, 0x1c
        /*007e*/ 	.short	(.L_21 - .L_20)


	//   ....[0]....
.L_20:
        /*0080*/ 	.word	0x00000780


	//   ....[1]....
        /*0084*/ 	.word	0x000007d0


	//----- nvinfo : EIATTR_CBANK_PARAM_SIZE
	.align		4
.L_21:
        /*0088*/ 	.byte	0x03, 0x19
        /*008a*/ 	.short	0x0024


	//----- nvinfo : EIATTR_PARAM_CBANK
	.align		4
        /*008c*/ 	.byte	0x04, 0x0a
        /*008e*/ 	.short	(.L_23 - .L_22)
	.align		4
.L_22:
        /*0090*/ 	.word	index@(.nv.constant0._Z15MatrixMulKernelPfS_S_iii)
        /*0094*/ 	.short	0x0380
        /*0096*/ 	.short	0x0024


	//----- nvinfo : EIATTR_SW_WAR
	.align		4
.L_23:
        /*0098*/ 	.byte	0x04, 0x36
        /*009a*/ 	.short	(.L_25 - .L_24)
.L_24:
        /*009c*/ 	.word	0x00000008
.L_25:


//--------------------- .nv.callgraph             --------------------------
	.section	.nv.callgraph,"",@"SHT_CUDA_CALLGRAPH"
	.align	4
	.sectionentsize	8
	.align		4
        /*0000*/ 	.word	0x00000000
	.align		4
        /*0004*/ 	.word	0xffffffff
	.align		4
        /*0008*/ 	.word	0x00000000
	.align		4
        /*000c*/ 	.word	0xfffffffe
	.align		4
        /*0010*/ 	.word	0x00000000
	.align		4
        /*0014*/ 	.word	0xfffffffd
	.align		4
        /*0018*/ 	.word	0x00000000
	.align		4
        /*001c*/ 	.word	0xfffffffc


//--------------------- .text._Z15MatrixMulKernelPfS_S_iii --------------------------
	.section	.text._Z15MatrixMulKernelPfS_S_iii,"ax",@progbits
	.align	128
        .global         _Z15MatrixMulKernelPfS_S_iii
        .type           _Z15MatrixMulKernelPfS_S_iii,@function
        .size           _Z15MatrixMulKernelPfS_S_iii,(.L_x_3 - _Z15MatrixMulKernelPfS_S_iii)
        .other          _Z15MatrixMulKernelPfS_S_iii,@"STO_CUDA_ENTRY STV_DEFAULT"
_Z15MatrixMulKernelPfS_S_iii:
.text._Z15MatrixMulKernelPfS_S_iii:
[----:B------:R-:W-:Y:S01]  /*0000*/  LDC R1, c[0x0][0x37c] ;  /* 0x0000df00ff017b82 */ /* 0x000fe20000000800 */
[----:B------:R-:W0:Y:S01]  /*0010*/  S2R R17, SR_CTAID.Y ;  /* 0x0000000000117919 */ /* 0x000e220000002600 */
[----:B------:R-:W1:Y:S01]  /*0020*/  LDCU UR10, c[0x0][0x3a0] ;  /* 0x00007400ff0a77ac */ /* 0x000e620008000800 */
[----:B------:R-:W-:Y:S01]  /*0030*/  HFMA2 R11, -RZ, RZ, 0, 0 ;  /* 0x00000000ff0b7431 */ /* 0x000fe200000001ff */
[----:B------:R-:W2:Y:S01]  /*0040*/  S2R R0, SR_CTAID.X ;  /* 0x0000000000007919 */ /* 0x000ea20000002500 */
[----:B------:R-:W3:Y:S01]  /*0050*/  LDCU.64 UR8, c[0x0][0x358] ;  /* 0x00006b00ff0877ac */ /* 0x000ee20008000a00 */
[----:B------:R-:W2:Y:S01]  /*0060*/  S2R R6, SR_TID.X ;  /* 0x0000000000067919 */ /* 0x000ea20000002100 */
[----:B------:R-:W0:Y:S01]  /*0070*/  S2R R3, SR_TID.Y ;  /* 0x0000000000037919 */ /* 0x000e220000002200 */
[----:B-1----:R-:W-:Y:S01]  /*0080*/  UISETP.GE.AND UP0, UPT, UR10, 0x20, UPT ;  /* 0x000000200a00788c */ /* 0x002fe2000bf06270 */
[----:B--2---:R-:W-:Y:S02]  /*0090*/  LEA R16, R0, R6, 0x5 ;  /* 0x0000000600107211 */ /* 0x004fe400078e28ff */
[----:B0-----:R-:W-:-:S06]  /*00a0*/  LEA R17, R17, R3, 0x5 ;  /* 0x0000000311117211 */ /* 0x001fcc00078e28ff */
[----:B---3--:R-:W-:Y:S05]  /*00b0*/  BRA.U !UP0, `(.L_x_0) ;  /* 0x0000000508a47547 */ /* 0x008fea000b800000 */
[----:B------:R-:W0:Y:S01]  /*00c0*/  S2UR UR6, SR_CgaCtaId ;  /* 0x00000000000679c3 */ /* 0x000e220000008800 */
[----:B------:R-:W-:Y:S01]  /*00d0*/  UMOV UR4, 0x400 ;  /* 0x0000040000047882 */ /* 0x000fe20000000000 */
[----:B------:R-:W-:Y:S01]  /*00e0*/  USHF.R.S32.HI UR5, URZ, 0x1f, UR10 ;  /* 0x0000001fff057899 */ /* 0x000fe2000801140a */
[----:B------:R-:W-:-:S03]  /*00f0*/  MOV R11, RZ ;  /* 0x000000ff000b7202 */ /* 0x000fc60000000f00 */
[----:B------:R-:W-:Y:S02]  /*0100*/  ULEA.HI UR5, UR5, UR10, URZ, 0x5 ;  /* 0x0000000a05057291 */ /* 0x000fe4000f8f28ff */
[----:B------:R-:W1:Y:S02]  /*0110*/  LDC R2, c[0x0][0x39c] ;  /* 0x0000e700ff027b82 */ /* 0x000e640000000800 */
[----:B------:R-:W-:-:S04]  /*0120*/  USHF.R.S32.HI UR5, URZ, 0x5, UR5 ;  /* 0x00000005ff057899 */ /* 0x000fc80008011405 */
[----:B------:R-:W-:Y:S02]  /*0130*/  UIADD3 UR5, UPT, UPT, -UR5, URZ, URZ ;  /* 0x000000ff05057290 */ /* 0x000fe4000fffe1ff */
[----:B------:R-:W2:Y:S08]  /*0140*/  LDC.64 R20, c[0x0][0x380] ;  /* 0x0000e000ff147b82 */ /* 0x000eb00000000a00 */
[----:B------:R-:W3:Y:S01]  /*0150*/  LDC.64 R18, c[0x0][0x388] ;  /* 0x0000e200ff127b82 */ /* 0x000ee20000000a00 */
[----:B0-----:R-:W-:-:S02]  /*0160*/  ULEA UR7, UR6, UR4, 0x18 ;  /* 0x0000000406077291 */ /* 0x001fc4000f8ec0ff */
[----:B------:R-:W-:-:S04]  /*0170*/  UIADD3 UR4, UPT, UPT, UR4, 0x1000, URZ ;  /* 0x0000100004047890 */ /* 0x000fc8000fffe0ff */
[----:B------:R-:W-:Y:S01]  /*0180*/  ULEA UR4, UR6, UR4, 0x18 ;  /* 0x0000000406047291 */ /* 0x000fe2000f8ec0ff */
[C---:B-1----:R-:W-:Y:S01]  /*0190*/  IMAD R5, R3.reuse, R2, R6 ;  /* 0x0000000203057224 */ /* 0x042fe200078e0206 */
[----:B------:R-:W-:-:S04]  /*01a0*/  LEA R7, R3, UR7, 0x7 ;  /* 0x0000000703077c11 */ /* 0x000fc8000f8e38ff */
[----:B------:R-:W-:Y:S02]  /*01b0*/  LEA R4, R6, UR4, 0x2 ;  /* 0x0000000406047c11 */ /* 0x000fe4000f8e10ff */
[----:B------:R-:W-:Y:S01]  /*01c0*/  LEA R5, R0, R5, 0x5 ;  /* 0x0000000500057211 */ /* 0x000fe200078e28ff */
[----:B------:R-:W-:Y:S01]  /*01d0*/  IMAD R0, R17, UR10, R6 ;  /* 0x0000000a11007c24 */ /* 0x000fe2000f8e0206 */
[----:B------:R-:W-:Y:S02]  /*01e0*/  LEA R6, R6, R7, 0x2 ;  /* 0x0000000706067211 */ /* 0x000fe400078e10ff */
[----:B--2---:R-:W-:-:S07]  /*01f0*/  LEA R3, R3, R4, 0x7 ;  /* 0x0000000403037211 */ /* 0x004fce00078e38ff */
.L_x_1:
[----:B------:R-:W-:-:S04]  /*0200*/  IMAD.WIDE R26, R0, 0x4, R20 ;  /* 0x00000004001a7825 */ /* 0x000fc800078e0214 */
[----:B---3--:R-:W-:Y:S02]  /*0210*/  IMAD.WIDE R8, R5, 0x4, R18 ;  /* 0x0000000405087825 */ /* 0x008fe400078e0212 */
[----:B------:R-:W2:Y:S04]  /*0220*/  LDG.E R27, desc[UR8][R26.64] ;  /* 0x000000081a1b7981 */ /* 0x000ea8000c1e1900 */
[----:B------:R-:W3:Y:S01]  /*0230*/  LDG.E R22, desc[UR8][R8.64] ;  /* 0x0000000808167981 */ /* 0x000ee2000c1e1900 */
[----:B------:R-:W-:Y:S01]  /*0240*/  UIADD3 UR5, UPT, UPT, UR5, 0x1, URZ ;  /* 0x0000000105057890 */ /* 0x000fe2000fffe0ff */
[----:B------:R-:W-:Y:S02]  /*0250*/  IADD3 R0, PT, PT, R0, 0x20, RZ ;  /* 0x0000002000007810 */ /* 0x000fe40007ffe0ff */
[----:B------:R-:W-:Y:S01]  /*0260*/  LEA R5, R2, R5, 0x5 ;  /* 0x0000000502057211 */ /* 0x000fe200078e28ff */
[----:B------:R-:W-:Y:S01]  /*0270*/  UISETP.NE.AND UP0, UPT, UR5, URZ, UPT ;  /* 0x000000ff0500728c */ /* 0x000fe2000bf05270 */
[----:B--2---:R-:W-:Y:S04]  /*0280*/  STS [R6], R27 ;  /* 0x0000001b06007388 */ /* 0x004fe80000000800 */
[----:B---3--:R-:W-:Y:S01]  /*0290*/  STS [R3], R22 ;  /* 0x0000001603007388 */ /* 0x008fe20000000800 */
[----:B------:R-:W-:Y:S06]  /*02a0*/  BAR.SYNC.DEFER_BLOCKING 0x0 ;  /* 0x0000000000007b1d */ /* 0x000fec0000010000 */
[----:B------:R-:W-:Y:S04]  /*02b0*/  LDS R10, [R4] ;  /* 0x00000000040a7984 */ /* 0x000fe80000000800 */
[----:B------:R-:W0:Y:S04]  /*02c0*/  LDS.128 R12, [R7] ;  /* 0x00000000070c7984 */ /* 0x000e280000000c00 */
[----:B------:R-:W1:Y:S04]  /*02d0*/  LDS R29, [R4+0x80] ;  /* 0x00008000041d7984 */ /* 0x000e680000000800 */
[----:B------:R-:W2:Y:S04]  /*02e0*/  LDS R23, [R4+0x100] ;  /* 0x0001000004177984 */ /* 0x000ea80000000800 */
[----:B------:R-:W3:Y:S04]  /*02f0*/  LDS R24, [R4+0x180] ;  /* 0x0001800004187984 */ /* 0x000ee80000000800 */
[----:B------:R-:W-:Y:S04]  /*0300*/  LDS R25, [R4+0x200] ;  /* 0x0002000004197984 */ /* 0x000fe80000000800 */
[----:B------:R-:W-:Y:S04]  /*0310*/  LDS R22, [R4+0x280] ;  /* 0x0002800004167984 */ /* 0x000fe80000000800 */
[----:B------:R-:W-:Y:S01]  /*0320*/  LDS R26, [R4+0xb80] ;  /* 0x000b8000041a7984 */ /* 0x000fe20000000800 */
[----:B0-----:R-:W-:-:S03]  /*0330*/  FFMA R12, R12, R10, R11 ;  /* 0x0000000a0c0c7223 */ /* 0x001fc6000000000b */
[----:B------:R-:W0:Y:S01]  /*0340*/  LDS.128 R8, [R7+0x10] ;  /* 0x0000100007087984 */ /* 0x000e220000000c00 */
[----:B-1----:R-:W-:-:S04]  /*0350*/  FFMA R12, R29, R13, R12 ;  /* 0x0000000d1d0c7223 */ /* 0x002fc8000000000c */
[----:B--2---:R-:W-:Y:S02]  /*0360*/  FFMA R13, R23, R14, R12 ;  /* 0x0000000e170d7223 */ /* 0x004fe4000000000c */
[----:B------:R-:W1:Y:S02]  /*0370*/  LDS R23, [R4+0x300] ;  /* 0x0003000004177984 */ /* 0x000e640000000800 */
[----:B---3--:R-:W-:Y:S02]  /*0380*/  FFMA R13, R24, R15, R13 ;  /* 0x0000000f180d7223 */ /* 0x008fe4000000000d */
[----:B------:R-:W2:Y:S02]  /*0390*/  LDS R24, [R4+0x380] ;  /* 0x0003800004187984 */ /* 0x000ea40000000800 */
[----:B0-----:R-:W-:Y:S02]  /*03a0*/  FFMA R27, R8, R25, R13 ;  /* 0x00000019081b7223 */ /* 0x001fe4000000000d */
[----:B------:R-:W-:Y:S02]  /*03b0*/  LDS R25, [R4+0x400] ;  /* 0x0004000004197984 */ /* 0x000fe40000000800 */
[----:B------:R-:W-:-:S02]  /*03c0*/  FFMA R8, R22, R9, R27 ;  /* 0x0000000916087223 */ /* 0x000fc4000000001b */
[----:B------:R-:W0:Y:S02]  /*03d0*/  LDS.128 R12, [R7+0x20] ;  /* 0x00002000070c7984 */ /* 0x000e240000000c00 */
[----:B-1----:R-:W-:Y:S02]  /*03e0*/  FFMA R9, R23, R10, R8 ;  /* 0x0000000a17097223 */ /* 0x002fe40000000008 */
[----:B------:R-:W1:Y:S02]  /*03f0*/  LDS R22, [R4+0x480] ;  /* 0x0004800004167984 */ /* 0x000e640000000800 */
[----:B--2---:R-:W-:Y:S02]  /*0400*/  FFMA R9, R24, R11, R9 ;  /* 0x0000000b18097223 */ /* 0x004fe40000000009 */
[----:B------:R-:W2:Y:S04]  /*0410*/  LDS R23, [R4+0x500] ;  /* 0x0005000004177984 */ /* 0x000ea80000000800 */
[----:B------:R-:W3:Y:S01]  /*0420*/  LDS R24, [R4+0x580] ;  /* 0x0005800004187984 */ /* 0x000ee20000000800 */
[----:B0-----:R-:W-:-:S03]  /*0430*/  FFMA R27, R12, R25, R9 ;  /* 0x000000190c1b7223 */ /* 0x001fc60000000009 */
[----:B------:R-:W-:Y:S01]  /*0440*/  LDS R25, [R4+0x600] ;  /* 0x0006000004197984 */ /* 0x000fe20000000800 */
[----:B-1----:R-:W-:-:S03]  /*0450*/  FFMA R12, R22, R13, R27 ;  /* 0x0000000d160c7223 */ /* 0x002fc6000000001b */
[----:B------:R-:W0:Y:S01]  /*0460*/  LDS.128 R8, [R7+0x30] ;  /* 0x0000300007087984 */ /* 0x000e220000000c00 */
[----:B--2---:R-:W-:-:S03]  /*0470*/  FFMA R13, R23, R14, R12 ;  /* 0x0000000e170d7223 */ /* 0x004fc6000000000c */
[----:B------:R-:W1:Y:S01]  /*0480*/  LDS R22, [R4+0x680] ;  /* 0x0006800004167984 */ /* 0x000e620000000800 */
[----:B---3--:R-:W-:-:S03]  /*0490*/  FFMA R13, R24, R15, R13 ;  /* 0x0000000f180d7223 */ /* 0x008fc6000000000d */
        /* <DEDUP_REMOVED lines=19> */
[----:B------:R-:W-:Y:S01]  /*05d0*/  LDS R24, [R4+0xc80] ;  /* 0x000c800004187984 */ /* 0x000fe20000000800 */
[----:B0-----:R-:W-:-:S03]  /*05e0*/  FFMA R27, R8, R25, R13 ;  /* 0x00000019081b7223 */ /* 0x001fc6000000000d */
[----:B------:R-:W-:Y:S01]  /*05f0*/  LDS R25, [R4+0xc00] ;  /* 0x000c000004197984 */ /* 0x000fe20000000800 */
[----:B-1----:R-:W-:-:S03]  /*0600*/  FFMA R22, R22, R9, R27 ;  /* 0x0000000916167223 */ /* 0x002fc6000000001b */
[----:B------:R-:W0:Y:S01]  /*0610*/  LDS.128 R12, [R7+0x60] ;  /* 0x00006000070c7984 */ /* 0x000e220000000c00 */
[----:B--2---:R-:W-:-:S03]  /*0620*/  FFMA R9, R23, R10, R22 ;  /* 0x0000000a17097223 */ /* 0x004fc60000000016 */
[----:B------:R-:W1:Y:S01]  /*0630*/  LDS R23, [R4+0xd00] ;  /* 0x000d000004177984 */ /* 0x000e620000000800 */
[----:B------:R-:W-:-:S03]  /*0640*/  FFMA R9, R26, R11, R9 ;  /* 0x0000000b1a097223 */ /* 0x000fc60000000009 */
[----:B------:R-:W2:Y:S01]  /*0650*/  LDS R22, [R4+0xd80] ;  /* 0x000d800004167984 */ /* 0x000ea20000000800 */
[----:B0-----:R-:W-:-:S03]  /*0660*/  FFMA R27, R12, R25, R9 ;  /* 0x000000190c1b7223 */ /* 0x001fc60000000009 */
[----:B------:R-:W-:Y:S01]  /*0670*/  LDS R25, [R4+0xe00] ;  /* 0x000e000004197984 */ /* 0x000fe20000000800 */
[----:B------:R-:W-:-:S03]  /*0680*/  FFMA R24, R24, R13, R27 ;  /* 0x0000000d18187223 */ /* 0x000fc6000000001b */
[----:B------:R-:W0:Y:S01]  /*0690*/  LDS.128 R8, [R7+0x70] ;  /* 0x0000700007087984 */ /* 0x000e220000000c00 */
[----:B-1----:R-:W-:-:S03]  /*06a0*/  FFMA R23, R23, R14, R24 ;  /* 0x0000000e17177223 */ /* 0x002fc60000000018 */
[----:B------:R-:W1:Y:S01]  /*06b0*/  LDS R27, [R4+0xe80] ;  /* 0x000e8000041b7984 */ /* 0x000e620000000800 */
[----:B--2---:R-:W-:-:S03]  /*06c0*/  FFMA R15, R22, R15, R23 ;  /* 0x0000000f160f7223 */ /* 0x004fc60000000017 */
[----:B------:R-:W2:Y:S04]  /*06d0*/  LDS R13, [R4+0xf00] ;  /* 0x000f0000040d7984 */ /* 0x000ea80000000800 */
[----:B------:R-:W3:Y:S01]  /*06e0*/  LDS R12, [R4+0xf80] ;  /* 0x000f8000040c7984 */ /* 0x000ee20000000800 */
[----:B0-----:R-:W-:-:S04]  /*06f0*/  FFMA R8, R8, R25, R15 ;  /* 0x0000001908087223 */ /* 0x001fc8000000000f */
[----:B-1----:R-:W-:-:S04]  /*0700*/  FFMA R8, R27, R9, R8 ;  /* 0x000000091b087223 */ /* 0x002fc80000000008 */
[----:B--2---:R-:W-:-:S04]  /*0710*/  FFMA R13, R13, R10, R8 ;  /* 0x0000000a0d0d7223 */ /* 0x004fc80000000008 */
[----:B---3--:R-:W-:Y:S01]  /*0720*/  FFMA R11, R12, R11, R13 ;  /* 0x0000000b0c0b7223 */ /* 0x008fe2000000000d */
[----:B------:R-:W-:Y:S06]  /*0730*/  BAR.SYNC.DEFER_BLOCKING 0x0 ;  /* 0x0000000000007b1d */ /* 0x000fec0000010000 */
[----:B------:R-:W-:Y:S05]  /*0740*/  BRA.U UP0, `(.L_x_1) ;  /* 0xfffffff900ac7547 */ /* 0x000fea000b83ffff */
.L_x_0:
[----:B------:R-:W0:Y:S02]  /*0750*/  LDCU.64 UR4, c[0x0][0x398] ;  /* 0x00007300ff0477ac */ /* 0x000e240008000a00 */
[----:B0-----:R-:W-:-:S04]  /*0760*/  ISETP.GE.AND P0, PT, R16, UR5, PT ;  /* 0x0000000510007c0c */ /* 0x001fc8000bf06270 */
[----:B------:R-:W-:-:S13]  /*0770*/  ISETP.GE.OR P0, PT, R17, UR4, P0 ;  /* 0x0000000411007c0c */ /* 0x000fda0008706670 */
[----:B------:R-:W-:Y:S05]  /*0780*/  @P0 EXIT ;  /* 0x000000000000094d */ /* 0x000fea0003800000 */
[----:B------:R-:W0:Y:S01]  /*0790*/  LDC.64 R2, c[0x0][0x390] ;  /* 0x0000e400ff027b82 */ /* 0x000e220000000a00 */
[----:B------:R-:W-:-:S04]  /*07a0*/  IMAD R17, R17, UR5, R16 ;  /* 0x0000000511117c24 */ /* 0x000fc8000f8e0210 */
[----:B0-----:R-:W-:-:S05]  /*07b0*/  IMAD.WIDE.U32 R2, R17, 0x4, R2 ;  /* 0x0000000411027825 */ /* 0x001fca00078e0002 */
[----:B------:R-:W-:Y:S01]  /*07c0*/  STG.E desc[UR8][R2.64], R11 ;  /* 0x0000000b02007986 */ /* 0x000fe2000c101908 */
[----:B------:R-:W-:Y:S05]  /*07d0*/  EXIT ;  /* 0x000000000000794d */ /* 0x000fea0003800000 */
.L_x_2:
[----:B------:R-:W-:-:S00]  /*07e0*/  BRA `(.L_x_2) ;  /* 0xfffffffc00fc7947 */ /* 0x000fc0000383ffff */
[----:B------:R-:W-:-:S00]  /*07f0*/  NOP ;  /* 0x0000000000007918 */ /* 0x000fc00000000000 */
        /* <DEDUP_REMOVED lines=8> */
.L_x_3:


//--------------------- .nv.shared._Z15MatrixMulKernelPfS_S_iii --------------------------
	.section	.nv.shared._Z15MatrixMulKernelPfS_S_iii,"aw",@nobits
	.sectionflags	@""
	.align	4
.nv.shared._Z15MatrixMulKernelPfS_S_iii:
	.zero		9216


//--------------------- .nv.shared.reserved.0     --------------------------
	.section	.nv.shared.reserved.0,"aw",@nobits
	.weak		__nv_reservedSMEM_offset_0_alias
	.size		__nv_reservedSMEM_offset_0_alias, 0, 64
	.other		__nv_reservedSMEM_offset_0_alias,@"STO_CUDA_RESERVED_SHARED STV_DEFAULT"
__nv_reservedSMEM_offset_0_alias:
	.zero		0
	.zero		64


//--------------------- .nv.constant0._Z15MatrixMulKernelPfS_S_iii --------------------------
	.section	.nv.constant0._Z15MatrixMulKernelPfS_S_iii,"a",@progbits
	.sectionflags	@""
	.align	4
.nv.constant0._Z15MatrixMulKernelPfS_S_iii:
	.zero		932


//--------------------- SYMBOLS --------------------------

	.type		.nv.reservedSmem.offset0,@object
	.size		.nv.reservedSmem.offset0,0x4
	.type		.nv.reservedSmem.cap,@object
	.size		.nv.reservedSmem.cap,0x4
